	.headerflags	@"EF_CUDA_TEXMODE_UNIFIED EF_CUDA_64BIT_ADDRESS EF_CUDA_ACCELERATORS EF_CUDA_SM90 EF_CUDA_VIRTUAL_SM(EF_CUDA_SM90)"
	.elftype	@"ET_EXEC"


//--------------------- .nv.info                  --------------------------
	.section	.nv.info,"",@"SHT_CUDA_INFO"
	.align	4


	//----- nvinfo : EIATTR_REGCOUNT
	.align		4
        /*0000*/ 	.byte	0x04, 0x2f
        /*0002*/ 	.short	(.L_3 - .L_2)
	.align		4
.L_2:
        /*0004*/ 	.word	index@(triton_poi_fused__native_batch_norm_legit_no_training_8)
        /*0008*/ 	.word	0x00000020


	//----- nvinfo : EIATTR_MIN_STACK_SIZE
	.align		4
.L_3:
        /*000c*/ 	.byte	0x04, 0x12
        /*000e*/ 	.short	(.L_5 - .L_4)
	.align		4
.L_4:
        /*0010*/ 	.word	index@(triton_poi_fused__native_batch_norm_legit_no_training_8)
        /*0014*/ 	.word	0x00000000


	//----- nvinfo : EIATTR_FRAME_SIZE
	.align		4
.L_5:
        /*0018*/ 	.byte	0x04, 0x11
        /*001a*/ 	.short	(.L_7 - .L_6)
	.align		4
.L_6:
        /*001c*/ 	.word	index@(triton_poi_fused__native_batch_norm_legit_no_training_8)
        /*0020*/ 	.word	0x00000000


	//----- nvinfo : EIATTR_MIN_STACK_SIZE
	.align		4
.L_7:
        /*0024*/ 	.byte	0x04, 0x12
        /*0026*/ 	.short	(.L_9 - .L_8)
	.align		4
.L_8:
        /*0028*/ 	.word	index@(triton_poi_fused__native_batch_norm_legit_no_training_8)
        /*002c*/ 	.word	0x00000000
.L_9:


//--------------------- .nv.info.triton_poi_fused__native_batch_norm_legit_no_training_8 --------------------------
	.section	.nv.info.triton_poi_fused__native_batch_norm_legit_no_training_8,"",@"SHT_CUDA_INFO"
	.sectionflags	@""
	.align	4


	//----- nvinfo : EIATTR_CUDA_API_VERSION
	.align		4
        /*0000*/ 	.byte	0x04, 0x37
        /*0002*/ 	.short	(.L_11 - .L_10)
.L_10:
        /*0004*/ 	.word	0x0000007c


	//----- nvinfo : EIATTR_KPARAM_INFO
	.align		4
.L_11:
        /*0008*/ 	.byte	0x04, 0x17
        /*000a*/ 	.short	(.L_13 - .L_12)
.L_12:
        /*000c*/ 	.word	0x00000000
        /*0010*/ 	.short	0x0007
        /*0012*/ 	.short	0x0034
        /*0014*/ 	.byte	0x00, 0xf0, 0x11, 0x00


	//----- nvinfo : EIATTR_KPARAM_INFO
	.align		4
.L_13:
        /*0018*/ 	.byte	0x04, 0x17
        /*001a*/ 	.short	(.L_15 - .L_14)
.L_14:
        /*001c*/ 	.word	0x00000000
        /*0020*/ 	.short	0x0006
        /*0022*/ 	.short	0x0030
        /*0024*/ 	.byte	0x00, 0xf0, 0x11, 0x00


	//----- nvinfo : EIATTR_KPARAM_INFO
	.align		4
.L_15:
        /*0028*/ 	.byte	0x04, 0x17
        /*002a*/ 	.short	(.L_17 - .L_16)
.L_16:
        /*002c*/ 	.word	0x00000000
        /*0030*/ 	.short	0x0005
        /*0032*/ 	.short	0x0028
        /*0034*/ 	.byte	0x00, 0xf4, 0x21, 0x00


	//----- nvinfo : EIATTR_KPARAM_INFO
	.align		4
.L_17:
        /*0038*/ 	.byte	0x04, 0x17
        /*003a*/ 	.short	(.L_19 - .L_18)
.L_18:
        /*003c*/ 	.word	0x00000000
        /*0040*/ 	.short	0x0004
        /*0042*/ 	.short	0x0020
        /*0044*/ 	.byte	0x00, 0xf4, 0x21, 0x00


	//----- nvinfo : EIATTR_KPARAM_INFO
	.align		4
.L_19:
        /*0048*/ 	.byte	0x04, 0x17
        /*004a*/ 	.short	(.L_21 - .L_20)
.L_20:
        /*004c*/ 	.word	0x00000000
        /*0050*/ 	.short	0x0003
        /*0052*/ 	.short	0x0018
        /*0054*/ 	.byte	0x00, 0xf4, 0x21, 0x00


	//----- nvinfo : EIATTR_KPARAM_INFO
	.align		4
.L_21:
        /*0058*/ 	.byte	0x04, 0x17
        /*005a*/ 	.short	(.L_23 - .L_22)
.L_22:
        /*005c*/ 	.word	0x00000000
        /*0060*/ 	.short	0x0002
        /*0062*/ 	.short	0x0010
        /*0064*/ 	.byte	0x00, 0xf4, 0x21, 0x00


	//----- nvinfo : EIATTR_KPARAM_INFO
	.align		4
.L_23:
        /*0068*/ 	.byte	0x04, 0x17
        /*006a*/ 	.short	(.L_25 - .L_24)
.L_24:
        /*006c*/ 	.word	0x00000000
        /*0070*/ 	.short	0x0001
        /*0072*/ 	.short	0x0008
        /*0074*/ 	.byte	0x00, 0xf4, 0x21, 0x00


	//----- nvinfo : EIATTR_KPARAM_INFO
	.align		4
.L_25:
        /*0078*/ 	.byte	0x04, 0x17
        /*007a*/ 	.short	(.L_27 - .L_26)
.L_26:
        /*007c*/ 	.word	0x00000000
        /*0080*/ 	.short	0x0000
        /*0082*/ 	.short	0x0000
        /*0084*/ 	.byte	0x00, 0xf4, 0x21, 0x00


	//----- nvinfo : EIATTR_SPARSE_MMA_MASK
	.align		4
.L_27:
        /*0088*/ 	.byte	0x03, 0x50
        /*008a*/ 	.short	0x0000


	//----- nvinfo : EIATTR_MAXREG_COUNT
	.align		4
        /*008c*/ 	.byte	0x03, 0x1b
        /*008e*/ 	.short	0x00ff


	//----- nvinfo : EIATTR_EXIT_INSTR_OFFSETS
	.align		4
        /*0090*/ 	.byte	0x04, 0x1c
        /*0092*/ 	.short	(.L_29 - .L_28)


	//   ....[0]....
.L_28:
        /*0094*/ 	.word	0x00000ad0


	//   ....[1]....
        /*0098*/ 	.word	0x00000b50


	//----- nvinfo : EIATTR_REQNTID
	.align		4
.L_29:
        /*009c*/ 	.byte	0x04, 0x10
        /*009e*/ 	.short	(.L_31 - .L_30)
.L_30:
        /*00a0*/ 	.word	0x00000080
        /*00a4*/ 	.word	0x00000001
        /*00a8*/ 	.word	0x00000001


	//----- nvinfo : EIATTR_CBANK_PARAM_SIZE
	.align		4
.L_31:
        /*00ac*/ 	.byte	0x03, 0x19
        /*00ae*/ 	.short	0x0038


	//----- nvinfo : EIATTR_PARAM_CBANK
	.align		4
        /*00b0*/ 	.byte	0x04, 0x0a
        /*00b2*/ 	.short	(.L_33 - .L_32)
	.align		4
.L_32:
        /*00b4*/ 	.word	index@(.nv.constant0.triton_poi_fused__native_batch_norm_legit_no_training_8)
        /*00b8*/ 	.short	0x0210
        /*00ba*/ 	.short	0x0038


	//----- nvinfo : EIATTR_SW_WAR
	.align		4
.L_33:
        /*00bc*/ 	.byte	0x04, 0x36
        /*00be*/ 	.short	(.L_35 - .L_34)
.L_34:
        /*00c0*/ 	.word	0x00000008
.L_35:


//--------------------- .nv.callgraph             --------------------------
	.section	.nv.callgraph,"",@"SHT_CUDA_CALLGRAPH"
	.align	4
	.sectionentsize	8
	.align		4
        /*0000*/ 	.word	0x00000000
	.align		4
        /*0004*/ 	.word	0xffffffff
	.align		4
        /*0008*/ 	.word	0x00000000
	.align		4
        /*000c*/ 	.word	0xfffffffe
	.align		4
        /*0010*/ 	.word	0x00000000
	.align		4
        /*0014*/ 	.word	0xfffffffd
	.align		4
        /*0018*/ 	.word	0x00000000
	.align		4
        /*001c*/ 	.word	0xfffffffc


//--------------------- .nv.constant4             --------------------------
	.section	.nv.constant4,"a",@progbits
	.align	8
	.align		8
.nv.constant4:
        /*0000*/ 	.dword	_$_str
	.align		8
        /*0008*/ 	.dword	_$_str_$_2


//--------------------- .text.triton_poi_fused__native_batch_norm_legit_no_training_8 --------------------------
	.section	.text.triton_poi_fused__native_batch_norm_legit_no_training_8,"ax",@progbits
	.sectionflags	@"SHF_BARRIERS=1"
	.align	128
        .global         triton_poi_fused__native_batch_norm_legit_no_training_8
        .type           triton_poi_fused__native_batch_norm_legit_no_training_8,@function
        .size           triton_poi_fused__native_batch_norm_legit_no_training_8,(.L_x_1 - triton_poi_fused__native_batch_norm_legit_no_training_8)
        .other          triton_poi_fused__native_batch_norm_legit_no_training_8,@"STO_CUDA_ENTRY STV_DEFAULT"
triton_poi_fused__native_batch_norm_legit_no_training_8:
.text.triton_poi_fused__native_batch_norm_legit_no_training_8:
[----:B------:R-:W0:Y:S01]  /*0000*/  LDC R1, c[0x0][0x28] ;  /* 0x00000a00ff017b82 */ /* 0x000e220000000800 */
[----:B------:R-:W1:Y:S07]  /*0010*/  S2R R2, SR_CTAID.Y ;  /* 0x0000000000027919 */ /* 0x000e6e0000002600 */
[----:B------:R-:W2:Y:S01]  /*0020*/  LDC.64 R8, c[0x0][0x220] ;  /* 0x00008800ff087b82 */ /* 0x000ea20000000a00 */
[----:B------:R-:W-:Y:S01]  /*0030*/  CS2R R6, SRZ ;  /* 0x0000000000067805 */ /* 0x000fe2000001ff00 */
[----:B------:R-:W-:Y:S01]  /*0040*/  ULDC.64 UR6, c[0x0][0x208] ;  /* 0x0000820000067ab9 */ /* 0x000fe20000000a00 */
[----:B------:R-:W3:Y:S01]  /*0050*/  S2R R0, SR_TID.X ;  /* 0x0000000000007919 */ /* 0x000ee20000002100 */
[----:B------:R-:W4:Y:S04]  /*0060*/  S2R R11, SR_CTAID.X ;  /* 0x00000000000b7919 */ /* 0x000f280000002500 */
[----:B------:R-:W5:Y:S08]  /*0070*/  LDC.64 R24, c[0x0][0x210] ;  /* 0x00008400ff187b82 */ /* 0x000f700000000a00 */
[----:B------:R-:W4:Y:S01]  /*0080*/  LDC.64 R20, c[0x0][0x218] ;  /* 0x00008600ff147b82 */ /* 0x000f220000000a00 */
[----:B-1----:R-:W-:-:S02]  /*0090*/  IMAD.SHL.U32 R2, R2, 0x20, RZ ;  /* 0x0000002002027824 */ /* 0x002fc400078e00ff */
[----:B---3--:R-:W-:-:S05]  /*00a0*/  IMAD.SHL.U32 R3, R0, 0x4, RZ ;  /* 0x0000000400037824 */ /* 0x008fca00078e00ff */
[----:B------:R-:W-:-:S04]  /*00b0*/  LOP3.LUT R3, R2, 0x1c, R3, 0xf8, !PT ;  /* 0x0000001c02037812 */ /* 0x000fc800078ef803 */
[----:B------:R-:W-:Y:S02]  /*00c0*/  SHF.R.S32.HI R4, RZ, 0x1f, R3 ;  /* 0x0000001fff047819 */ /* 0x000fe40000011403 */
[----:B------:R-:W-:Y:S02]  /*00d0*/  ISETP.GE.AND P0, PT, R3, 0x200, PT ;  /* 0x000002000300780c */ /* 0x000fe40003f06270 */
[----:B------:R-:W-:-:S04]  /*00e0*/  LEA.HI R10, R4, R3, RZ, 0x7 ;  /* 0x00000003040a7211 */ /* 0x000fc800078f38ff */
[----:B------:R-:W-:-:S04]  /*00f0*/  LOP3.LUT R4, R10, 0xffffff80, RZ, 0xc0, !PT ;  /* 0xffffff800a047812 */ /* 0x000fc800078ec0ff */
[----:B------:R-:W-:Y:S02]  /*0100*/  IADD3 R23, R3, -R4, RZ ;  /* 0x8000000403177210 */ /* 0x000fe40007ffe0ff */
[----:B------:R-:W-:-:S03]  /*0110*/  CS2R R4, SRZ ;  /* 0x0000000000047805 */ /* 0x000fc6000001ff00 */
[----:B--2---:R-:W-:-:S05]  /*0120*/  IMAD.WIDE R8, R23, 0x4, R8 ;  /* 0x0000000417087825 */ /* 0x004fca00078e0208 */
[----:B------:R1:W2:Y:S01]  /*0130*/  @!P0 LDG.E.EL.128 R4, desc[UR6][R8.64] ;  /* 0x0000000608048981 */ /* 0x0002a2000c2e1d00 */
[----:B----4-:R-:W-:Y:S01]  /*0140*/  IMAD.SHL.U32 R3, R11, 0x20, RZ ;  /* 0x000000200b037824 */ /* 0x010fe200078e00ff */
[----:B------:R-:W-:Y:S01]  /*0150*/  SHF.R.U32.HI R12, RZ, 0x3, R0 ;  /* 0x00000003ff0c7819 */ /* 0x000fe20000011600 */
[----:B------:R-:W-:-:S03]  /*0160*/  IMAD.SHL.U32 R11, R10, 0x40, RZ ;  /* 0x000000400a0b7824 */ /* 0x000fc600078e00ff */
[----:B------:R-:W-:Y:S02]  /*0170*/  SGXT.U32 R10, R12, 0x4 ;  /* 0x000000040c0a781a */ /* 0x000fe40000000000 */
[----:B------:R-:W-:Y:S02]  /*0180*/  LOP3.LUT R12, R11, 0xffffe000, RZ, 0xc0, !PT ;  /* 0xffffe0000b0c7812 */ /* 0x000fe400078ec0ff */
[----:B------:R-:W-:Y:S02]  /*0190*/  LOP3.LUT R11, R3, 0x10, R10, 0xfe, !PT ;  /* 0x00000010030b7812 */ /* 0x000fe400078efe0a */
[----:B------:R-:W-:Y:S02]  /*01a0*/  CS2R R16, SRZ ;  /* 0x0000000000107805 */ /* 0x000fe4000001ff00 */
[----:B------:R-:W-:Y:S02]  /*01b0*/  IADD3 R13, R23, R12, RZ ;  /* 0x0000000c170d7210 */ /* 0x000fe40007ffe0ff */
[----:B------:R-:W-:-:S02]  /*01c0*/  CS2R R18, SRZ ;  /* 0x0000000000127805 */ /* 0x000fc4000001ff00 */
[----:B------:R-:W-:Y:S02]  /*01d0*/  LOP3.LUT R12, R3, R10, RZ, 0xfc, !PT ;  /* 0x0000000a030c7212 */ /* 0x000fe400078efcff */
[----:B------:R-:W-:Y:S02]  /*01e0*/  CS2R R14, SRZ ;  /* 0x00000000000e7805 */ /* 0x000fe4000001ff00 */
[C---:B------:R-:W-:Y:S01]  /*01f0*/  ISETP.LT.AND P2, PT, R11.reuse, 0x40, !P0 ;  /* 0x000000400b00780c */ /* 0x040fe20004741270 */
[--C-:B------:R-:W-:Y:S01]  /*0200*/  IMAD R27, R11, 0x80, R13.reuse ;  /* 0x000000800b1b7824 */ /* 0x100fe200078e020d */
[C---:B------:R-:W-:Y:S01]  /*0210*/  ISETP.LT.AND P1, PT, R12.reuse, 0x40, !P0 ;  /* 0x000000400c00780c */ /* 0x040fe20004721270 */
[----:B------:R-:W-:Y:S01]  /*0220*/  IMAD R13, R12, 0x80, R13 ;  /* 0x000000800c0d7824 */ /* 0x000fe200078e020d */
[----:B-1----:R-:W-:Y:S01]  /*0230*/  CS2R R8, SRZ ;  /* 0x0000000000087805 */ /* 0x002fe2000001ff00 */
[----:B-----5:R-:W-:Y:S01]  /*0240*/  IMAD.WIDE R26, R27, 0x4, R24 ;  /* 0x000000041b1a7825 */ /* 0x020fe200078e0218 */
[----:B------:R-:W-:-:S03]  /*0250*/  CS2R R10, SRZ ;  /* 0x00000000000a7805 */ /* 0x000fc6000001ff00 */
[----:B------:R-:W-:Y:S01]  /*0260*/  IMAD.WIDE R24, R13, 0x4, R24 ;  /* 0x000000040d187825 */ /* 0x000fe200078e0218 */
[----:B------:R-:W-:-:S03]  /*0270*/  CS2R R12, SRZ ;  /* 0x00000000000c7805 */ /* 0x000fc6000001ff00 */
[C---:B0-----:R-:W-:Y:S01]  /*0280*/  IMAD.WIDE R20, R23.reuse, 0x4, R20 ;  /* 0x0000000417147825 */ /* 0x041fe200078e0214 */
[----:B------:R-:W3:Y:S04]  /*0290*/  @P2 LDG.E.EL.128 R8, desc[UR6][R26.64] ;  /* 0x000000061a082981 */ /* 0x000ee8000c2e1d00 */
[----:B------:R0:W3:Y:S04]  /*02a0*/  @!P0 LDG.E.EL.128 R12, desc[UR6][R20.64] ;  /* 0x00000006140c8981 */ /* 0x0000e8000c2e1d00 */
[----:B------:R3:W4:Y:S01]  /*02b0*/  @P1 LDG.E.EL.128 R16, desc[UR6][R24.64] ;  /* 0x0000000618101981 */ /* 0x000722000c2e1d00 */
[----:B0-----:R-:W0:Y:S02]  /*02c0*/  LDC.64 R20, c[0x0][0x230] ;  /* 0x00008c00ff147b82 */ /* 0x001e240000000a00 */
[----:B0-----:R-:W-:-:S04]  /*02d0*/  IMAD.WIDE R20, R23, 0x4, R20 ;  /* 0x0000000417147825 */ /* 0x001fc800078e0214 */
[----:B--2---:R-:W-:Y:S01]  /*02e0*/  FADD R4, R4, 9.9999997473787516356e-06 ;  /* 0x3727c5ac04047421 */ /* 0x004fe20000000000 */
[----:B------:R-:W-:Y:S01]  /*02f0*/  FADD R5, R5, 9.9999997473787516356e-06 ;  /* 0x3727c5ac05057421 */ /* 0x000fe20000000000 */
[----:B------:R-:W-:Y:S02]  /*0300*/  FADD R6, R6, 9.9999997473787516356e-06 ;  /* 0x3727c5ac06067421 */ /* 0x000fe40000000000 */
[----:B------:R-:W0:Y:S08]  /*0310*/  MUFU.SQRT R26, R4 ;  /* 0x00000004001a7308 */ /* 0x000e300000002000 */
[----:B------:R1:W2:Y:S01]  /*0320*/  MUFU.SQRT R27, R5 ;  /* 0x00000005001b7308 */ /* 0x0002a20000002000 */
[----:B0-----:R-:W-:-:S07]  /*0330*/  FSETP.GT.AND P1, PT, R26, 8.50705917302346158658e+37, PT ;  /* 0x7e8000001a00780b */ /* 0x001fce0003f24000 */
[----:B------:R-:W0:Y:S01]  /*0340*/  MUFU.SQRT R29, R6 ;  /* 0x00000006001d7308 */ /* 0x000e220000002000 */
[C---:B------:R-:W-:Y:S01]  /*0350*/  FSETP.GEU.AND P4, PT, R26.reuse, 1.175494350822287508e-38, PT ;  /* 0x008000001a00780b */ /* 0x040fe20003f8e000 */
[----:B-1----:R-:W1:Y:S01]  /*0360*/  LDC.64 R4, c[0x0][0x228] ;  /* 0x00008a00ff047b82 */ /* 0x002e620000000a00 */
[C---:B--2---:R-:W-:Y:S02]  /*0370*/  FSETP.GT.AND P2, PT, R27.reuse, 8.50705917302346158658e+37, PT ;  /* 0x7e8000001b00780b */ /* 0x044fe40003f44000 */
[----:B------:R-:W-:Y:S01]  /*0380*/  FSETP.GEU.AND P5, PT, R27, 1.175494350822287508e-38, PT ;  /* 0x008000001b00780b */ /* 0x000fe20003fae000 */
[----:B------:R-:W-:Y:S01]  /*0390*/  @P1 FMUL R26, R26, 0.25 ;  /* 0x3e8000001a1a1820 */ /* 0x000fe20000400000 */
[----:B---3--:R-:W-:Y:S01]  /*03a0*/  FADD R24, -R14, R10 ;  /* 0x0000000a0e187221 */ /* 0x008fe20000000100 */
[----:B0-----:R-:W-:-:S06]  /*03b0*/  FSETP.GT.AND P3, PT, R29, 8.50705917302346158658e+37, PT ;  /* 0x7e8000001d00780b */ /* 0x001fcc0003f64000 */
[----:B------:R-:W-:Y:S01]  /*03c0*/  @!P4 FMUL R26, R26, 16777216 ;  /* 0x4b8000001a1ac820 */ /* 0x000fe20000400000 */
[----:B------:R-:W-:Y:S01]  /*03d0*/  FSETP.GEU.AND P6, PT, R29, 1.175494350822287508e-38, PT ;  /* 0x008000001d00780b */ /* 0x000fe20003fce000 */
[----:B----4-:R-:W-:Y:S01]  /*03e0*/  FADD R22, -R15, R19 ;  /* 0x000000130f167221 */ /* 0x010fe20000000100 */
[----:B------:R-:W-:Y:S01]  /*03f0*/  HFMA2.MMA R19, -RZ, RZ, 1.625, 0 ;  /* 0x3e800000ff137435 */ /* 0x000fe200000001ff */
[----:B------:R-:W-:Y:S01]  /*0400*/  @P2 FMUL R27, R27, 0.25 ;  /* 0x3e8000001b1b2820 */ /* 0x000fe20000400000 */
[----:B------:R-:W-:Y:S01]  /*0410*/  FADD R25, -R13, R9 ;  /* 0x000000090d197221 */ /* 0x000fe20000000100 */
[----:B------:R-:W0:Y:S01]  /*0420*/  MUFU.RCP R26, R26 ;  /* 0x0000001a001a7308 */ /* 0x000e220000001000 */
[----:B------:R-:W-:Y:S01]  /*0430*/  FADD R18, -R14, R18 ;  /* 0x000000120e127221 */ /* 0x000fe20000000100 */
[----:B------:R-:W-:Y:S01]  /*0440*/  @!P5 FMUL R27, R27, 16777216 ;  /* 0x4b8000001b1bd820 */ /* 0x000fe20000400000 */
[----:B------:R-:W-:Y:S01]  /*0450*/  FADD R6, -R15, R11 ;  /* 0x0000000b0f067221 */ /* 0x000fe20000000100 */
[----:B------:R-:W-:Y:S01]  /*0460*/  FADD R17, -R13, R17 ;  /* 0x000000110d117221 */ /* 0x000fe20000000100 */
[C---:B------:R-:W-:Y:S01]  /*0470*/  FADD R28, -R12.reuse, R8 ;  /* 0x000000080c1c7221 */ /* 0x040fe20000000100 */
[----:B------:R-:W-:Y:S01]  /*0480*/  @P3 FMUL R29, R29, 0.25 ;  /* 0x3e8000001d1d3820 */ /* 0x000fe20000400000 */
[C---:B------:R-:W-:Y:S01]  /*0490*/  FSEL R9, R19.reuse, 1, P1 ;  /* 0x3f80000013097808 */ /* 0x040fe20000800000 */
[----:B------:R-:W2:Y:S01]  /*04a0*/  MUFU.RCP R27, R27 ;  /* 0x0000001b001b7308 */ /* 0x000ea20000001000 */
[----:B------:R-:W-:Y:S01]  /*04b0*/  FSEL R14, R19, 1, P2 ;  /* 0x3f800000130e7808 */ /* 0x000fe20001000000 */
[----:B------:R-:W-:Y:S01]  /*04c0*/  @!P6 FMUL R29, R29, 16777216 ;  /* 0x4b8000001d1de820 */ /* 0x000fe20000400000 */
[----:B------:R-:W-:Y:S01]  /*04d0*/  FSEL R11, R19, 1, P3 ;  /* 0x3f800000130b7808 */ /* 0x000fe20001800000 */
[----:B------:R-:W-:Y:S01]  /*04e0*/  @!P4 FMUL R9, R9, 16777216 ;  /* 0x4b8000000909c820 */ /* 0x000fe20000400000 */
[----:B------:R-:W-:Y:S01]  /*04f0*/  FADD R16, -R12, R16 ;  /* 0x000000100c107221 */ /* 0x000fe20000000100 */
[----:B------:R-:W-:Y:S01]  /*0500*/  @!P5 FMUL R14, R14, 16777216 ;  /* 0x4b8000000e0ed820 */ /* 0x000fe20000400000 */
[----:B-1----:R-:W-:Y:S01]  /*0510*/  IMAD.WIDE R4, R23, 0x4, R4 ;  /* 0x0000000417047825 */ /* 0x002fe200078e0204 */
[----:B------:R0:W1:Y:S03]  /*0520*/  MUFU.RCP R10, R29 ;  /* 0x0000001d000a7308 */ /* 0x0000660000001000 */
[----:B------:R-:W-:Y:S01]  /*0530*/  @!P6 FMUL R11, R11, 16777216 ;  /* 0x4b8000000b0be820 */ /* 0x000fe20000400000 */
[----:B------:R-:W-:Y:S01]  /*0540*/  CS2R R12, SRZ ;  /* 0x00000000000c7805 */ /* 0x000fe2000001ff00 */
[----:B0-----:R-:W-:Y:S01]  /*0550*/  FMUL R29, R26, R9 ;  /* 0x000000091a1d7220 */ /* 0x001fe20000400000 */
[----:B--2---:R-:W-:Y:S01]  /*0560*/  FMUL R26, R27, R14 ;  /* 0x0000000e1b1a7220 */ /* 0x004fe20000400000 */
[----:B------:R-:W-:-:S02]  /*0570*/  CS2R R8, SRZ ;  /* 0x0000000000087805 */ /* 0x000fc4000001ff00 */
[----:B------:R-:W-:Y:S01]  /*0580*/  CS2R R14, SRZ ;  /* 0x00000000000e7805 */ /* 0x000fe2000001ff00 */
[----:B-1----:R-:W-:Y:S01]  /*0590*/  FMUL R27, R10, R11 ;  /* 0x0000000b0a1b7220 */ /* 0x002fe20000400000 */
[----:B------:R-:W-:-:S04]  /*05a0*/  CS2R R10, SRZ ;  /* 0x00000000000a7805 */ /* 0x000fc8000001ff00 */
[----:B------:R-:W2:Y:S04]  /*05b0*/  @!P0 LDG.E.EL.128 R12, desc[UR6][R20.64] ;  /* 0x00000006140c8981 */ /* 0x000ea8000c2e1d00 */
[----:B------:R0:W2:Y:S01]  /*05c0*/  @!P0 LDG.E.EL.128 R8, desc[UR6][R4.64] ;  /* 0x0000000604088981 */ /* 0x0000a2000c2e1d00 */
[----:B------:R-:W-:-:S04]  /*05d0*/  FADD R23, R7, 9.9999997473787516356e-06 ;  /* 0x3727c5ac07177421 */ /* 0x000fc80000000000 */
[----:B------:R-:W1:Y:S01]  /*05e0*/  MUFU.SQRT R7, R23 ;  /* 0x0000001700077308 */ /* 0x000e620000002000 */
[----:B------:R-:W3:Y:S01]  /*05f0*/  S2UR UR5, SR_CgaCtaId ;  /* 0x00000000000579c3 */ /* 0x000ee20000008800 */
[C---:B-1----:R-:W-:Y:S02]  /*0600*/  FSETP.GT.AND P0, PT, R7.reuse, 8.50705917302346158658e+37, PT ;  /* 0x7e8000000700780b */ /* 0x042fe40003f04000 */
[----:B------:R-:W-:-:S11]  /*0610*/  FSETP.GEU.AND P1, PT, R7, 1.175494350822287508e-38, PT ;  /* 0x008000000700780b */ /* 0x000fd60003f2e000 */
[----:B------:R-:W-:-:S04]  /*0620*/  @P0 FMUL R7, R7, 0.25 ;  /* 0x3e80000007070820 */ /* 0x000fc80000400000 */
[----:B------:R-:W-:-:S04]  /*0630*/  @!P1 FMUL R7, R7, 16777216 ;  /* 0x4b80000007079820 */ /* 0x000fc80000400000 */
[----:B0-----:R0:W1:Y:S01]  /*0640*/  MUFU.RCP R5, R7 ;  /* 0x0000000700057308 */ /* 0x0010620000001000 */
[----:B------:R-:W-:Y:S01]  /*0650*/  FSEL R4, R19, 1, P0 ;  /* 0x3f80000013047808 */ /* 0x000fe20000000000 */
[----:B------:R-:W-:Y:S01]  /*0660*/  UMOV UR4, 0x400 ;  /* 0x0000040000047882 */ /* 0x000fe20000000000 */
[----:B------:R-:W-:-:S03]  /*0670*/  SHF.R.U32.HI R19, RZ, 0x3, R0 ;  /* 0x00000003ff137819 */ /* 0x000fc60000011600 */
[----:B------:R-:W-:Y:S01]  /*0680*/  @!P1 FMUL R4, R4, 16777216 ;  /* 0x4b80000004049820 */ /* 0x000fe20000400000 */
[----:B0-----:R-:W-:Y:S01]  /*0690*/  FMUL R7, R16, R29 ;  /* 0x0000001d10077220 */ /* 0x001fe20000400000 */
[----:B------:R-:W-:Y:S01]  /*06a0*/  IMAD.SHL.U32 R16, R0, 0x80, RZ ;  /* 0x0000008000107824 */ /* 0x000fe200078e00ff */
[----:B---3--:R-:W-:Y:S01]  /*06b0*/  UPRMT UR4, UR5, 0x654, UR4 ;  /* 0x0000065405047896 */ /* 0x008fe20008000004 */
[----:B-1----:R-:W-:-:S03]  /*06c0*/  FMUL R5, R5, R4 ;  /* 0x0000000405057220 */ /* 0x002fc60000400000 */
[----:B------:R-:W-:Y:S01]  /*06d0*/  LOP3.LUT R16, R16, 0x380, RZ, 0xc0, !PT ;  /* 0x0000038010107812 */ /* 0x000fe200078ec0ff */
[----:B------:R-:W-:Y:S01]  /*06e0*/  FMUL R4, R17, R26 ;  /* 0x0000001a11047220 */ /* 0x000fe20000400000 */
[----:B------:R-:W-:Y:S01]  /*06f0*/  SGXT.U32 R17, R19, 0x4 ;  /* 0x000000041311781a */ /* 0x000fe20000000000 */
[-C--:B------:R-:W-:Y:S01]  /*0700*/  FMUL R19, R18, R27.reuse ;  /* 0x0000001b12137220 */ /* 0x080fe20000400000 */
[----:B------:R-:W-:Y:S01]  /*0710*/  LOP3.LUT R18, R16, 0x20, RZ, 0xfc, !PT ;  /* 0x0000002010127812 */ /* 0x000fe200078efcff */
[----:B------:R-:W-:Y:S01]  /*0720*/  FMUL R27, R24, R27 ;  /* 0x0000001b181b7220 */ /* 0x000fe20000400000 */
[C---:B------:R-:W-:Y:S02]  /*0730*/  LOP3.LUT R23, R16.reuse, 0x40, RZ, 0xfc, !PT ;  /* 0x0000004010177812 */ /* 0x040fe400078efcff */
[C---:B------:R-:W-:Y:S02]  /*0740*/  LOP3.LUT R21, R16.reuse, R17, RZ, 0xfc, !PT ;  /* 0x0000001110157212 */ /* 0x040fe400078efcff */
[----:B------:R-:W-:-:S02]  /*0750*/  LOP3.LUT R24, R16, 0x60, RZ, 0xfc, !PT ;  /* 0x0000006010187812 */ /* 0x000fc400078efcff */
[----:B------:R-:W-:Y:S02]  /*0760*/  LEA.HI R20, R16, UR4, RZ, 0x1d ;  /* 0x0000000410147c11 */ /* 0x000fe4000f8fe8ff */
[----:B------:R-:W-:Y:S02]  /*0770*/  LEA.HI R16, R18, UR4, RZ, 0x1d ;  /* 0x0000000412107c11 */ /* 0x000fe4000f8fe8ff */
[----:B------:R-:W-:Y:S01]  /*0780*/  LEA.HI R18, R23, UR4, RZ, 0x1d ;  /* 0x0000000417127c11 */ /* 0x000fe2000f8fe8ff */
[----:B------:R-:W-:Y:S01]  /*0790*/  FMUL R22, R22, R5 ;  /* 0x0000000516167220 */ /* 0x000fe20000400000 */
[----:B------:R-:W-:Y:S01]  /*07a0*/  LEA.HI R24, R24, UR4, RZ, 0x1d ;  /* 0x0000000418187c11 */ /* 0x000fe2000f8fe8ff */
[----:B------:R-:W-:Y:S01]  /*07b0*/  FMUL R29, R28, R29 ;  /* 0x0000001d1c1d7220 */ /* 0x000fe20000400000 */
[----:B------:R-:W-:Y:S02]  /*07c0*/  IMAD R20, R21, 0x4, R20 ;  /* 0x0000000415147824 */ /* 0x000fe400078e0214 */
[----:B------:R-:W-:Y:S01]  /*07d0*/  FMUL R6, R6, R5 ;  /* 0x0000000506067220 */ /* 0x000fe20000400000 */
[----:B------:R-:W-:Y:S01]  /*07e0*/  FMUL R26, R25, R26 ;  /* 0x0000001a191a7220 */ /* 0x000fe20000400000 */
[C---:B------:R-:W-:Y:S01]  /*07f0*/  LEA R16, R21.reuse, R16, 0x2 ;  /* 0x0000001015107211 */ /* 0x040fe200078e10ff */
[C---:B------:R-:W-:Y:S01]  /*0800*/  IMAD R18, R21.reuse, 0x4, R18 ;  /* 0x0000000415127824 */ /* 0x040fe200078e0212 */
[----:B------:R-:W-:Y:S01]  /*0810*/  LEA R21, R21, R24, 0x2 ;  /* 0x0000001815157211 */ /* 0x000fe200078e10ff */
[----:B--2---:R-:W-:Y:S01]  /*0820*/  FFMA R7, R7, R8, R12 ;  /* 0x0000000807077223 */ /* 0x004fe2000000000c */
[----:B------:R-:W-:Y:S01]  /*0830*/  FFMA R5, R4, R9, R13 ;  /* 0x0000000904057223 */ /* 0x000fe2000000000d */
[----:B------:R-:W-:Y:S01]  /*0840*/  FFMA R19, R19, R10, R14 ;  /* 0x0000000a13137223 */ /* 0x000fe2000000000e */
[----:B------:R-:W-:Y:S01]  /*0850*/  FFMA R22, R22, R11, R15 ;  /* 0x0000000b16167223 */ /* 0x000fe2000000000f */
[----:B------:R-:W-:Y:S01]  /*0860*/  FFMA R29, R29, R8, R12 ;  /* 0x000000081d1d7223 */ /* 0x000fe2000000000c */
[----:B------:R-:W-:Y:S01]  /*0870*/  FFMA R13, R26, R9, R13 ;  /* 0x000000091a0d7223 */ /* 0x000fe2000000000d */
[----:B------:R-:W-:Y:S01]  /*0880*/  STS [R20], R7 ;  /* 0x0000000714007388 */ /* 0x000fe20000000800 */
[----:B------:R-:W-:Y:S01]  /*0890*/  FFMA R27, R27, R10, R14 ;  /* 0x0000000a1b1b7223 */ /* 0x000fe2000000000e */
[----:B------:R-:W-:-:S02]  /*08a0*/  FFMA R12, R6, R11, R15 ;  /* 0x0000000b060c7223 */ /* 0x000fc4000000000f */
[----:B------:R-:W-:Y:S04]  /*08b0*/  STS [R16+0x80], R5 ;  /* 0x0000800510007388 */ /* 0x000fe80000000800 */
[----:B------:R-:W-:Y:S04]  /*08c0*/  STS [R18+0x100], R19 ;  /* 0x0001001312007388 */ /* 0x000fe80000000800 */
[----:B------:R-:W-:Y:S04]  /*08d0*/  STS [R21+0x180], R22 ;  /* 0x0001801615007388 */ /* 0x000fe80000000800 */
[----:B------:R-:W-:Y:S04]  /*08e0*/  STS [R20+0x40], R29 ;  /* 0x0000401d14007388 */ /* 0x000fe80000000800 */
[----:B------:R-:W-:Y:S04]  /*08f0*/  STS [R16+0xc0], R13 ;  /* 0x0000c00d10007388 */ /* 0x000fe80000000800 */
[----:B------:R-:W-:Y:S04]  /*0900*/  STS [R18+0x140], R27 ;  /* 0x0001401b12007388 */ /* 0x000fe80000000800 */
[----:B------:R0:W-:Y:S01]  /*0910*/  STS [R21+0x1c0], R12 ;  /* 0x0001c00c15007388 */ /* 0x0001e20000000800 */
[----:B------:R-:W-:Y:S01]  /*0920*/  SHF.R.U32.HI R4, RZ, 0x1, R0 ;  /* 0x00000001ff047819 */ /* 0x000fe20000011600 */
[----:B------:R-:W-:-:S03]  /*0930*/  IMAD.SHL.U32 R10, R0, 0x4, RZ ;  /* 0x00000004000a7824 */ /* 0x000fc600078e00ff */
[----:B------:R-:W-:Y:S02]  /*0940*/  LOP3.LUT R4, R4, 0x3c, RZ, 0xc0, !PT ;  /* 0x0000003c04047812 */ /* 0x000fe400078ec0ff */
[----:B------:R-:W-:Y:S02]  /*0950*/  LOP3.LUT R10, R10, 0x1fc, RZ, 0xc0, !PT ;  /* 0x000001fc0a0a7812 */ /* 0x000fe400078ec0ff */
[----:B------:R-:W-:-:S05]  /*0960*/  IADD3 R9, R4, UR4, RZ ;  /* 0x0000000404097c10 */ /* 0x000fca000fffe0ff */
[----:B------:R-:W-:Y:S01]  /*0970*/  IMAD R11, R10, 0x4, R9 ;  /* 0x000000040a0b7824 */ /* 0x000fe200078e0209 */
[----:B------:R-:W-:Y:S01]  /*0980*/  BAR.SYNC.DEFER_BLOCKING 0x0 ;  /* 0x0000000000007b1d */ /* 0x000fe20000010000 */
[----:B------:R-:W-:-:S07]  /*0990*/  SHF.L.U32 R0, R0, 0x2, RZ ;  /* 0x0000000200007819 */ /* 0x000fce00000006ff */
[----:B------:R-:W1:Y:S01]  /*09a0*/  LDC.64 R8, c[0x0][0x238] ;  /* 0x00008e00ff087b82 */ /* 0x000e620000000a00 */
[----:B------:R-:W-:Y:S04]  /*09b0*/  LDS R4, [R11] ;  /* 0x000000000b047984 */ /* 0x000fe80000000800 */
[----:B------:R-:W-:Y:S04]  /*09c0*/  LDS R5, [R11+0x4] ;  /* 0x000004000b057984 */ /* 0x000fe80000000800 */
[----:B------:R-:W-:Y:S04]  /*09d0*/  LDS R6, [R11+0x8] ;  /* 0x000008000b067984 */ /* 0x000fe80000000800 */
[----:B------:R2:W3:Y:S01]  /*09e0*/  LDS R7, [R11+0xc] ;  /* 0x00000c000b077984 */ /* 0x0004e20000000800 */
[----:B------:R-:W-:-:S02]  /*09f0*/  LOP3.LUT R0, R3, 0x1c, R0, 0xf8, !PT ;  /* 0x0000001c03007812 */ /* 0x000fc400078ef800 */
[----:B------:R-:W-:Y:S02]  /*0a00*/  LOP3.LUT R3, R2, R17, RZ, 0xfc, !PT ;  /* 0x0000001102037212 */ /* 0x000fe400078efcff */
[----:B------:R-:W-:Y:S02]  /*0a10*/  ISETP.GE.AND P0, PT, R0, 0x40, PT ;  /* 0x000000400000780c */ /* 0x000fe40003f06270 */
[----:B------:R-:W-:Y:S02]  /*0a20*/  LOP3.LUT R17, R2, 0x10, R17, 0xfe, !PT ;  /* 0x0000001002117812 */ /* 0x000fe400078efe11 */
[----:B0-----:R-:W-:Y:S02]  /*0a30*/  LOP3.LUT R12, R10, 0x200, RZ, 0xfc, !PT ;  /* 0x000002000a0c7812 */ /* 0x001fe400078efcff */
[----:B------:R-:W-:Y:S02]  /*0a40*/  ISETP.LT.AND P1, PT, R3, 0x200, !P0 ;  /* 0x000002000300780c */ /* 0x000fe40004721270 */
[----:B------:R-:W-:Y:S01]  /*0a50*/  ISETP.LT.AND P0, PT, R17, 0x200, !P0 ;  /* 0x000002001100780c */ /* 0x000fe20004701270 */
[----:B------:R-:W-:Y:S01]  /*0a60*/  IMAD R3, R3, 0x40, R0 ;  /* 0x0000004003037824 */ /* 0x000fe200078e0200 */
[----:B------:R-:W-:-:S03]  /*0a70*/  SHF.R.U32.HI R12, RZ, 0x3, R12 ;  /* 0x00000003ff0c7819 */ /* 0x000fc6000001160c */
[----:B-1----:R-:W-:Y:S01]  /*0a80*/  IMAD.WIDE R2, R3, 0x4, R8 ;  /* 0x0000000403027825 */ /* 0x002fe200078e0208 */
[----:B------:R-:W-:-:S04]  /*0a90*/  LOP3.LUT R12, R12, 0x7c, RZ, 0xc0, !PT ;  /* 0x0000007c0c0c7812 */ /* 0x000fc800078ec0ff */
[----:B--2---:R-:W-:-:S05]  /*0aa0*/  IADD3 R11, R12, UR4, RZ ;  /* 0x000000040c0b7c10 */ /* 0x004fca000fffe0ff */
[----:B------:R-:W-:Y:S01]  /*0ab0*/  IMAD R11, R10, 0x4, R11 ;  /* 0x000000040a0b7824 */ /* 0x000fe200078e020b */
[----:B---3--:R0:W-:Y:S02]  /*0ac0*/  @P1 STG.E.128 desc[UR6][R2.64], R4 ;  /* 0x0000000402001986 */ /* 0x0081e4000c101d06 */
[----:B0-----:R-:W-:Y:S05]  /*0ad0*/  @!P0 EXIT ;  /* 0x000000000000894d */ /* 0x001fea0003800000 */
[----:B0-----:R-:W-:Y:S01]  /*0ae0*/  LDS R4, [R11+0x800] ;  /* 0x000800000b047984 */ /* 0x001fe20000000800 */
[----:B------:R-:W-:-:S03]  /*0af0*/  LEA R17, R17, R0, 0x6 ;  /* 0x0000000011117211 */ /* 0x000fc600078e30ff */
[----:B------:R-:W-:Y:S02]  /*0b00*/  LDS R5, [R11+0x804] ;  /* 0x000804000b057984 */ /* 0x000fe40000000800 */
[----:B------:R-:W-:Y:S02]  /*0b10*/  IMAD.WIDE R8, R17, 0x4, R8 ;  /* 0x0000000411087825 */ /* 0x000fe400078e0208 */
[----:B------:R-:W-:Y:S04]  /*0b20*/  LDS R6, [R11+0x808] ;  /* 0x000808000b067984 */ /* 0x000fe80000000800 */
[----:B------:R-:W0:Y:S04]  /*0b30*/  LDS R7, [R11+0x80c] ;  /* 0x00080c000b077984 */ /* 0x000e280000000800 */
[----:B0-----:R-:W-:Y:S01]  /*0b40*/  STG.E.128 desc[UR6][R8.64], R4 ;  /* 0x0000000408007986 */ /* 0x001fe2000c101d06 */
[----:B------:R-:W-:Y:S05]  /*0b50*/  EXIT ;  /* 0x000000000000794d */ /* 0x000fea0003800000 */
.L_x_0:
[----:B------:R-:W-:-:S00]  /*0b60*/  BRA `(.L_x_0) ;  /* 0xfffffffc00fc7947 */ /* 0x000fc0000383ffff */
[----:B------:R-:W-:-:S00]  /*0b70*/  NOP ;  /* 0x0000000000007918 */ /* 0x000fc00000000000 */
        /* <DEDUP_REMOVED lines=8> */
.L_x_1:


//--------------------- .nv.global.init           --------------------------
	.section	.nv.global.init,"aw",@progbits
.nv.global.init:
	.type		_$_str,@object
	.size		_$_str,(_$_str_$_2 - _$_str)
_$_str:
        /*0000*/ 	.byte	0x5f, 0x5f, 0x43, 0x55, 0x44, 0x41, 0x5f, 0x46, 0x54, 0x5a, 0x00
	.type		_$_str_$_2,@object
	.size		_$_str_$_2,(.L_1 - _$_str_$_2)
_$_str_$_2:
        /*000b*/ 	.byte	0x5f, 0x5f, 0x43, 0x55, 0x44, 0x41, 0x5f, 0x50, 0x52, 0x45, 0x43, 0x5f, 0x53, 0x51, 0x52, 0x54
        /*001b*/ 	.byte	0x00
.L_1:


//--------------------- .nv.shared.triton_poi_fused__native_batch_norm_legit_no_training_8 --------------------------
	.section	.nv.shared.triton_poi_fused__native_batch_norm_legit_no_training_8,"aw",@nobits
	.sectionflags	@""
	.align	16
	.zero		1024


//--------------------- .nv.constant0.triton_poi_fused__native_batch_norm_legit_no_training_8 --------------------------
	.section	.nv.constant0.triton_poi_fused__native_batch_norm_legit_no_training_8,"a",@progbits
	.sectionflags	@""
	.align	4
.nv.constant0.triton_poi_fused__native_batch_norm_legit_no_training_8:
	.zero		584
